//
// Generated by NVIDIA NVVM Compiler
//
// Compiler Build ID: CL-36424714
// Cuda compilation tools, release 13.0, V13.0.88
// Based on NVVM 20.0.0
//

.version 9.0
.target sm_100
.address_size 64

	// .globl	_Z11xyInvKernelPKfS0_iPf

.visible .entry _Z11xyInvKernelPKfS0_iPf(
	.param .u64 .ptr .align 1 _Z11xyInvKernelPKfS0_iPf_param_0,
	.param .u64 .ptr .align 1 _Z11xyInvKernelPKfS0_iPf_param_1,
	.param .u32 _Z11xyInvKernelPKfS0_iPf_param_2,
	.param .u64 .ptr .align 1 _Z11xyInvKernelPKfS0_iPf_param_3
)
{
	.reg .pred 	%p<2>;
	.reg .b32 	%r<6>;
	.reg .b32 	%f<4>;
	.reg .b64 	%rd<11>;

	ld.param.u64 	%rd1, [_Z11xyInvKernelPKfS0_iPf_param_0];
	ld.param.u64 	%rd2, [_Z11xyInvKernelPKfS0_iPf_param_1];
	ld.param.u32 	%r2, [_Z11xyInvKernelPKfS0_iPf_param_2];
	ld.param.u64 	%rd3, [_Z11xyInvKernelPKfS0_iPf_param_3];
	mov.u32 	%r3, %ntid.x;
	mov.u32 	%r4, %ctaid.x;
	mov.u32 	%r5, %tid.x;
	mad.lo.s32 	%r1, %r3, %r4, %r5;
	setp.ge.s32 	%p1, %r1, %r2;
	@%p1 bra 	$L__BB0_2;
	cvta.to.global.u64 	%rd4, %rd1;
	cvta.to.global.u64 	%rd5, %rd2;
	cvta.to.global.u64 	%rd6, %rd3;
	mul.wide.s32 	%rd7, %r1, 4;
	add.s64 	%rd8, %rd4, %rd7;
	ld.global.f32 	%f1, [%rd8];
	add.s64 	%rd9, %rd5, %rd7;
	ld.global.f32 	%f2, [%rd9];
	div.rn.f32 	%f3, %f1, %f2;
	add.s64 	%rd10, %rd6, %rd7;
	st.global.f32 	[%rd10], %f3;
$L__BB0_2:
	ret;

}


// ===== COMPILED SASS (sm_100) =====

	.target	sm_100

	.elftype	@"ET_EXEC"


//--------------------- .note.nv.tkinfo           --------------------------
	.section	.note.nv.tkinfo,"",@"SHT_NOTE"
	.sectionflags	@"SHF_NOTE_NV_TKINFO"
	.tkinfo
        /*0018*/ 	.word	0x00000002
        /*0030*/ 	.string	""
        /*0030*/ 	.string	"ptxas"
        /*0030*/ 	.string	"Cuda compilation tools, release 13.0, V13.0.88"
        /*0030*/ 	.string	"Build cuda_13.0.r13.0/compiler.36424714_0"
        /*0030*/ 	.string	"-arch sm_100 -m 64 "



//--------------------- .note.nv.cuinfo           --------------------------
	.section	.note.nv.cuinfo,"",@"SHT_NOTE"
	.sectionflags	@"SHF_NOTE_NV_CUINFO"
        /*0018*/ 	.short	0x0002
        /*001a*/ 	.short	0x0064
        /*001c*/ 	.short	0x0082
	.zero		2


//--------------------- .nv.info                  --------------------------
	.section	.nv.info,"",@"SHT_CUDA_INFO"
	.align	4


	//----- nvinfo : EIATTR_REGCOUNT
	.align		4
        /*0000*/ 	.byte	0x04, 0x2f
        /*0002*/ 	.short	(.L_1 - .L_0)
	.align		4
.L_0:
        /*0004*/ 	.word	index@(_Z11xyInvKernelPKfS0_iPf)
        /*0008*/ 	.word	0x00000010


	//----- nvinfo : EIATTR_FRAME_SIZE
	.align		4
.L_1:
        /*000c*/ 	.byte	0x04, 0x11
        /*000e*/ 	.short	(.L_3 - .L_2)
	.align		4
.L_2:
        /*0010*/ 	.word	index@($__internal_0_$__cuda_sm3x_div_rn_noftz_f32_slowpath)
        /*0014*/ 	.word	0x00000000


	//----- nvinfo : EIATTR_FRAME_SIZE
	.align		4
.L_3:
        /*0018*/ 	.byte	0x04, 0x11
        /*001a*/ 	.short	(.L_5 - .L_4)
	.align		4
.L_4:
        /*001c*/ 	.word	index@(_Z11xyInvKernelPKfS0_iPf)
        /*0020*/ 	.word	0x00000000


	//----- nvinfo : EIATTR_MIN_STACK_SIZE
	.align		4
.L_5:
        /*0024*/ 	.byte	0x04, 0x12
        /*0026*/ 	.short	(.L_7 - .L_6)
	.align		4
.L_6:
        /*0028*/ 	.word	index@(_Z11xyInvKernelPKfS0_iPf)
        /*002c*/ 	.word	0x00000000
.L_7:


//--------------------- .nv.compat                --------------------------
	.section	.nv.compat,"",@"SHT_CUDA_COMPAT_INFO"
	.align	4
        /*0000*/ 	.byte	0x02, 0x09, 0x00, 0x00, 0x02, 0x02, 0x01, 0x00, 0x02, 0x05, 0x05, 0x00, 0x03, 0x07, 0x01, 0x01
        /*0010*/ 	.byte	0x02, 0x03, 0x00, 0x00, 0x02, 0x06, 0x01, 0x00, 0x04, 0x0b, 0x08, 0x00, 0x01, 0x00, 0x00, 0x00
        /*0020*/ 	.byte	0x00, 0x00, 0x00, 0x00


//--------------------- .nv.info._Z11xyInvKernelPKfS0_iPf --------------------------
	.section	.nv.info._Z11xyInvKernelPKfS0_iPf,"",@"SHT_CUDA_INFO"
	.sectionflags	@""
	.align	4


	//----- nvinfo : EIATTR_CUDA_API_VERSION
	.align		4
        /*0000*/ 	.byte	0x04, 0x37
        /*0002*/ 	.short	(.L_9 - .L_8)
.L_8:
        /*0004*/ 	.word	0x00000082


	//----- nvinfo : EIATTR_KPARAM_INFO
	.align		4
.L_9:
        /*0008*/ 	.byte	0x04, 0x17
        /*000a*/ 	.short	(.L_11 - .L_10)
.L_10:
        /*000c*/ 	.word	0x00000000
        /*0010*/ 	.short	0x0003
        /*0012*/ 	.short	0x0018
        /*0014*/ 	.byte	0x00, 0xf5, 0x21, 0x00


	//----- nvinfo : EIATTR_KPARAM_INFO
	.align		4
.L_11:
        /*0018*/ 	.byte	0x04, 0x17
        /*001a*/ 	.short	(.L_13 - .L_12)
.L_12:
        /*001c*/ 	.word	0x00000000
        /*0020*/ 	.short	0x0002
        /*0022*/ 	.short	0x0010
        /*0024*/ 	.byte	0x00, 0xf0, 0x11, 0x00


	//----- nvinfo : EIATTR_KPARAM_INFO
	.align		4
.L_13:
        /*0028*/ 	.byte	0x04, 0x17
        /*002a*/ 	.short	(.L_15 - .L_14)
.L_14:
        /*002c*/ 	.word	0x00000000
        /*0030*/ 	.short	0x0001
        /*0032*/ 	.short	0x0008
        /*0034*/ 	.byte	0x00, 0xf5, 0x21, 0x00


	//----- nvinfo : EIATTR_KPARAM_INFO
	.align		4
.L_15:
        /*0038*/ 	.byte	0x04, 0x17
        /*003a*/ 	.short	(.L_17 - .L_16)
.L_16:
        /*003c*/ 	.word	0x00000000
        /*0040*/ 	.short	0x0000
        /*0042*/ 	.short	0x0000
        /*0044*/ 	.byte	0x00, 0xf5, 0x21, 0x00


	//----- nvinfo : EIATTR_SPARSE_MMA_MASK
	.align		4
.L_17:
        /*0048*/ 	.byte	0x03, 0x50
        /*004a*/ 	.short	0x0000


	//----- nvinfo : EIATTR_MAXREG_COUNT
	.align		4
        /*004c*/ 	.byte	0x03, 0x1b
        /*004e*/ 	.short	0x00ff


	//----- nvinfo : EIATTR_MERCURY_ISA_VERSION
	.align		4
        /*0050*/ 	.byte	0x03, 0x5f
        /*0052*/ 	.short	0x0101


	//----- nvinfo : EIATTR_VRC_CTA_INIT_COUNT
	.align		4
        /*0054*/ 	.byte	0x02, 0x4a
	.zero		1
	.zero		1


	//----- nvinfo : EIATTR_EXIT_INSTR_OFFSETS
	.align		4
        /*0058*/ 	.byte	0x04, 0x1c
        /*005a*/ 	.short	(.L_19 - .L_18)


	//   ....[0]....
.L_18:
        /*005c*/ 	.word	0x00000070


	//   ....[1]....
        /*0060*/ 	.word	0x000001f0


	//----- nvinfo : EIATTR_CRS_STACK_SIZE
	.align		4
.L_19:
        /*0064*/ 	.byte	0x04, 0x1e
        /*0066*/ 	.short	(.L_21 - .L_20)
.L_20:
        /*0068*/ 	.word	0x00000000


	//----- nvinfo : EIATTR_CBANK_PARAM_SIZE
	.align		4
.L_21:
        /*006c*/ 	.byte	0x03, 0x19
        /*006e*/ 	.short	0x0020


	//----- nvinfo : EIATTR_PARAM_CBANK
	.align		4
        /*0070*/ 	.byte	0x04, 0x0a
        /*0072*/ 	.short	(.L_23 - .L_22)
	.align		4
.L_22:
        /*0074*/ 	.word	index@(.nv.constant0._Z11xyInvKernelPKfS0_iPf)
        /*0078*/ 	.short	0x0380
        /*007a*/ 	.short	0x0020


	//----- nvinfo : EIATTR_SW_WAR
	.align		4
.L_23:
        /*007c*/ 	.byte	0x04, 0x36
        /*007e*/ 	.short	(.L_25 - .L_24)
.L_24:
        /*0080*/ 	.word	0x00000008
.L_25:


//--------------------- .nv.callgraph             --------------------------
	.section	.nv.callgraph,"",@"SHT_CUDA_CALLGRAPH"
	.align	4
	.sectionentsize	8
	.align		4
        /*0000*/ 	.word	0x00000000
	.align		4
        /*0004*/ 	.word	0xffffffff
	.align		4
        /*0008*/ 	.word	0x00000000
	.align		4
        /*000c*/ 	.word	0xfffffffe
	.align		4
        /*0010*/ 	.word	0x00000000
	.align		4
        /*0014*/ 	.word	0xfffffffd
	.align		4
        /*0018*/ 	.word	0x00000000
	.align		4
        /*001c*/ 	.word	0xfffffffc


//--------------------- .text._Z11xyInvKernelPKfS0_iPf --------------------------
	.section	.text._Z11xyInvKernelPKfS0_iPf,"ax",@progbits
	.align	128
        .global         _Z11xyInvKernelPKfS0_iPf
        .type           _Z11xyInvKernelPKfS0_iPf,@function
        .size           _Z11xyInvKernelPKfS0_iPf,(.L_x_14 - _Z11xyInvKernelPKfS0_iPf)
        .other          _Z11xyInvKernelPKfS0_iPf,@"STO_CUDA_ENTRY STV_DEFAULT"
_Z11xyInvKernelPKfS0_iPf:
.text._Z11xyInvKernelPKfS0_iPf:
[----:B------:R-:W-:Y:S01]  /*0000*/  LDC R1, c[0x0][0x37c] ;  /* 0x0000df00ff017b82 */ /* 0x000fe20000000800 */
[----:B------:R-:W0:Y:S01]  /*0010*/  S2R R2, SR_CTAID.X ;  /* 0x0000000000027919 */ /* 0x000e220000002500 */
[----:B------:R-:W0:Y:S01]  /*0020*/  LDCU UR4, c[0x0][0x360] ;  /* 0x00006c00ff0477ac */ /* 0x000e220008000800 */
[----:B------:R-:W0:Y:S01]  /*0030*/  S2R R3, SR_TID.X ;  /* 0x0000000000037919 */ /* 0x000e220000002100 */
[----:B------:R-:W1:Y:S01]  /*0040*/  LDCU UR5, c[0x0][0x390] ;  /* 0x00007200ff0577ac */ /* 0x000e620008000800 */
[----:B0-----:R-:W-:-:S05]  /*0050*/  IMAD R2, R2, UR4, R3 ;  /* 0x0000000402027c24 */ /* 0x001fca000f8e0203 */
[----:B-1----:R-:W-:-:S13]  /*0060*/  ISETP.GE.AND P0, PT, R2, UR5, PT ;  /* 0x0000000502007c0c */ /* 0x002fda000bf06270 */
[----:B------:R-:W-:Y:S05]  /*0070*/  @P0 EXIT ;  /* 0x000000000000094d */ /* 0x000fea0003800000 */
[----:B------:R-:W0:Y:S01]  /*0080*/  LDC.64 R6, c[0x0][0x388] ;  /* 0x0000e200ff067b82 */ /* 0x000e220000000a00 */
[----:B------:R-:W1:Y:S07]  /*0090*/  LDCU.64 UR4, c[0x0][0x358] ;  /* 0x00006b00ff0477ac */ /* 0x000e6e0008000a00 */
[----:B------:R-:W2:Y:S01]  /*00a0*/  LDC.64 R4, c[0x0][0x380] ;  /* 0x0000e000ff047b82 */ /* 0x000ea20000000a00 */
[----:B0-----:R-:W-:-:S05]  /*00b0*/  IMAD.WIDE R6, R2, 0x4, R6 ;  /* 0x0000000402067825 */ /* 0x001fca00078e0206 */
[----:B-1----:R-:W3:Y:S01]  /*00c0*/  LDG.E R3, desc[UR4][R6.64] ;  /* 0x0000000406037981 */ /* 0x002ee2000c1e1900 */
[----:B--2---:R-:W-:-:S05]  /*00d0*/  IMAD.WIDE R4, R2, 0x4, R4 ;  /* 0x0000000402047825 */ /* 0x004fca00078e0204 */
[----:B------:R-:W2:Y:S01]  /*00e0*/  LDG.E R0, desc[UR4][R4.64] ;  /* 0x0000000404007981 */ /* 0x000ea2000c1e1900 */
[----:B------:R-:W-:Y:S01]  /*00f0*/  BSSY.RECONVERGENT B0, `(.L_x_0) ;  /* 0x000000c000007945 */ /* 0x000fe20003800200 */
[----:B---3--:R-:W0:Y:S08]  /*0100*/  MUFU.RCP R8, R3 ;  /* 0x0000000300087308 */ /* 0x008e300000001000 */
[----:B--2---:R-:W1:Y:S01]  /*0110*/  FCHK P0, R0, R3 ;  /* 0x0000000300007302 */ /* 0x004e620000000000 */
[----:B0-----:R-:W-:-:S04]  /*0120*/  FFMA R9, -R3, R8, 1 ;  /* 0x3f80000003097423 */ /* 0x001fc80000000108 */
[----:B------:R-:W-:-:S04]  /*0130*/  FFMA R9, R8, R9, R8 ;  /* 0x0000000908097223 */ /* 0x000fc80000000008 */
[----:B------:R-:W-:-:S04]  /*0140*/  FFMA R8, R0, R9, RZ ;  /* 0x0000000900087223 */ /* 0x000fc800000000ff */
[----:B------:R-:W-:-:S04]  /*0150*/  FFMA R10, -R3, R8, R0 ;  /* 0x00000008030a7223 */ /* 0x000fc80000000100 */
[----:B------:R-:W-:Y:S01]  /*0160*/  FFMA R9, R9, R10, R8 ;  /* 0x0000000a09097223 */ /* 0x000fe20000000008 */
[----:B-1----:R-:W-:Y:S06]  /*0170*/  @!P0 BRA `(.L_x_1) ;  /* 0x00000000000c8947 */ /* 0x002fec0003800000 */
[----:B------:R-:W-:-:S07]  /*0180*/  MOV R4, 0x1a0 ;  /* 0x000001a000047802 */ /* 0x000fce0000000f00 */
[----:B------:R-:W-:Y:S05]  /*0190*/  CALL.REL.NOINC `($__internal_0_$__cuda_sm3x_div_rn_noftz_f32_slowpath) ;  /* 0x0000000000187944 */ /* 0x000fea0003c00000 */
[----:B------:R-:W-:-:S07]  /*01a0*/  IMAD.MOV.U32 R9, RZ, RZ, R0 ;  /* 0x000000ffff097224 */ /* 0x000fce00078e0000 */
.L_x_1:
[----:B------:R-:W-:Y:S05]  /*01b0*/  BSYNC.RECONVERGENT B0 ;  /* 0x0000000000007941 */ /* 0x000fea0003800200 */
.L_x_0:
[----:B------:R-:W0:Y:S02]  /*01c0*/  LDC.64 R4, c[0x0][0x398] ;  /* 0x0000e600ff047b82 */ /* 0x000e240000000a00 */
[----:B0-----:R-:W-:-:S05]  /*01d0*/  IMAD.WIDE R2, R2, 0x4, R4 ;  /* 0x0000000402027825 */ /* 0x001fca00078e0204 */
[----:B------:R-:W-:Y:S01]  /*01e0*/  STG.E desc[UR4][R2.64], R9 ;  /* 0x0000000902007986 */ /* 0x000fe2000c101904 */
[----:B------:R-:W-:Y:S05]  /*01f0*/  EXIT ;  /* 0x000000000000794d */ /* 0x000fea0003800000 */
        .weak           $__internal_0_$__cuda_sm3x_div_rn_noftz_f32_slowpath
        .type           $__internal_0_$__cuda_sm3x_div_rn_noftz_f32_slowpath,@function
        .size           $__internal_0_$__cuda_sm3x_div_rn_noftz_f32_slowpath,(.L_x_14 - $__internal_0_$__cuda_sm3x_div_rn_noftz_f32_slowpath)
$__internal_0_$__cuda_sm3x_div_rn_noftz_f32_slowpath:
[--C-:B------:R-:W-:Y:S01]  /*0200*/  SHF.R.U32.HI R6, RZ, 0x17, R3.reuse ;  /* 0x00000017ff067819 */ /* 0x100fe20000011603 */
[----:B------:R-:W-:Y:S01]  /*0210*/  BSSY.RECONVERGENT B1, `(.L_x_2) ;  /* 0x0000064000017945 */ /* 0x000fe20003800200 */
[--C-:B------:R-:W-:Y:S01]  /*0220*/  SHF.R.U32.HI R5, RZ, 0x17, R0.reuse ;  /* 0x00000017ff057819 */ /* 0x100fe20000011600 */
[----:B------:R-:W-:Y:S01]  /*0230*/  IMAD.MOV.U32 R7, RZ, RZ, R0 ;  /* 0x000000ffff077224 */ /* 0x000fe200078e0000 */
[----:B------:R-:W-:Y:S01]  /*0240*/  LOP3.LUT R6, R6, 0xff, RZ, 0xc0, !PT ;  /* 0x000000ff06067812 */ /* 0x000fe200078ec0ff */
[----:B------:R-:W-:Y:S01]  /*0250*/  IMAD.MOV.U32 R8, RZ, RZ, R3 ;  /* 0x000000ffff087224 */ /* 0x000fe200078e0003 */
[----:B------:R-:W-:-:S03]  /*0260*/  LOP3.LUT R5, R5, 0xff, RZ, 0xc0, !PT ;  /* 0x000000ff05057812 */ /* 0x000fc600078ec0ff */
[----:B------:R-:W-:Y:S02]  /*0270*/  VIADD R11, R6, 0xffffffff ;  /* 0xffffffff060b7836 */ /* 0x000fe40000000000 */
[----:B------:R-:W-:-:S03]  /*0280*/  VIADD R10, R5, 0xffffffff ;  /* 0xffffffff050a7836 */ /* 0x000fc60000000000 */
[----:B------:R-:W-:-:S04]  /*0290*/  ISETP.GT.U32.AND P0, PT, R11, 0xfd, PT ;  /* 0x000000fd0b00780c */ /* 0x000fc80003f04070 */
[----:B------:R-:W-:-:S13]  /*02a0*/  ISETP.GT.U32.OR P0, PT, R10, 0xfd, P0 ;  /* 0x000000fd0a00780c */ /* 0x000fda0000704470 */
[----:B------:R-:W-:Y:S01]  /*02b0*/  @!P0 IMAD.MOV.U32 R9, RZ, RZ, RZ ;  /* 0x000000ffff098224 */ /* 0x000fe200078e00ff */
[----:B------:R-:W-:Y:S06]  /*02c0*/  @!P0 BRA `(.L_x_3) ;  /* 0x00000000005c8947 */ /* 0x000fec0003800000 */
[----:B------:R-:W-:Y:S02]  /*02d0*/  FSETP.GTU.FTZ.AND P0, PT, |R0|, +INF , PT ;  /* 0x7f8000000000780b */ /* 0x000fe40003f1c200 */
[----:B------:R-:W-:-:S04]  /*02e0*/  FSETP.GTU.FTZ.AND P1, PT, |R3|, +INF , PT ;  /* 0x7f8000000300780b */ /* 0x000fc80003f3c200 */
[----:B------:R-:W-:-:S13]  /*02f0*/  PLOP3.LUT P0, PT, P0, P1, PT, 0xf8, 0x8f ;  /* 0x00000000008f781c */ /* 0x000fda0000703f70 */
[----:B------:R-:W-:Y:S05]  /*0300*/  @P0 BRA `(.L_x_4) ;  /* 0x00000004004c0947 */ /* 0x000fea0003800000 */
[----:B------:R-:W-:-:S13]  /*0310*/  LOP3.LUT P0, RZ, R8, 0x7fffffff, R7, 0xc8, !PT ;  /* 0x7fffffff08ff7812 */ /* 0x000fda000780c807 */
[----:B------:R-:W-:Y:S05]  /*0320*/  @!P0 BRA `(.L_x_5) ;  /* 0x00000004003c8947 */ /* 0x000fea0003800000 */
[C---:B------:R-:W-:Y:S02]  /*0330*/  FSETP.NEU.FTZ.AND P2, PT, |R0|.reuse, +INF , PT ;  /* 0x7f8000000000780b */ /* 0x040fe40003f5d200 */
[----:B------:R-:W-:Y:S02]  /*0340*/  FSETP.NEU.FTZ.AND P1, PT, |R3|, +INF , PT ;  /* 0x7f8000000300780b */ /* 0x000fe40003f3d200 */
[----:B------:R-:W-:-:S11]  /*0350*/  FSETP.NEU.FTZ.AND P0, PT, |R0|, +INF , PT ;  /* 0x7f8000000000780b */ /* 0x000fd60003f1d200 */
[----:B------:R-:W-:Y:S05]  /*0360*/  @!P1 BRA !P2, `(.L_x_5) ;  /* 0x00000004002c9947 */ /* 0x000fea0005000000 */
[----:B------:R-:W-:-:S04]  /*0370*/  LOP3.LUT P2, RZ, R7, 0x7fffffff, RZ, 0xc0, !PT ;  /* 0x7fffffff07ff7812 */ /* 0x000fc8000784c0ff */
[----:B------:R-:W-:-:S13]  /*0380*/  PLOP3.LUT P1, PT, P1, P2, PT, 0x2f, 0xf2 ;  /* 0x0000000000f2781c */ /* 0x000fda0000f24577 */
[----:B------:R-:W-:Y:S05]  /*0390*/  @P1 BRA `(.L_x_6) ;  /* 0x0000000400181947 */ /* 0x000fea0003800000 */
[----:B------:R-:W-:-:S04]  /*03a0*/  LOP3.LUT P1, RZ, R8, 0x7fffffff, RZ, 0xc0, !PT ;  /* 0x7fffffff08ff7812 */ /* 0x000fc8000782c0ff */
[----:B------:R-:W-:-:S13]  /*03b0*/  PLOP3.LUT P0, PT, P0, P1, PT, 0x2f, 0xf2 ;  /* 0x0000000000f2781c */ /* 0x000fda0000702577 */
[----:B------:R-:W-:Y:S05]  /*03c0*/  @P0 BRA `(.L_x_7) ;  /* 0x0000000400000947 */ /* 0x000fea0003800000 */
[----:B------:R-:W-:Y:S02]  /*03d0*/  ISETP.GE.AND P0, PT, R10, RZ, PT ;  /* 0x000000ff0a00720c */ /* 0x000fe40003f06270 */
[----:B------:R-:W-:-:S11]  /*03e0*/  ISETP.GE.AND P1, PT, R11, RZ, PT ;  /* 0x000000ff0b00720c */ /* 0x000fd60003f26270 */
[----:B------:R-:W-:Y:S02]  /*03f0*/  @P0 IMAD.MOV.U32 R9, RZ, RZ, RZ ;  /* 0x000000ffff090224 */ /* 0x000fe400078e00ff */
[----:B------:R-:W-:Y:S01]  /*0400*/  @!P0 FFMA R7, R0, 1.84467440737095516160e+19, RZ ;  /* 0x5f80000000078823 */ /* 0x000fe200000000ff */
[----:B------:R-:W-:Y:S02]  /*0410*/  @!P0 IMAD.MOV.U32 R9, RZ, RZ, -0x40 ;  /* 0xffffffc0ff098424 */ /* 0x000fe400078e00ff */
[----:B------:R-:W-:Y:S02]  /*0420*/  @!P1 FFMA R8, R3, 1.84467440737095516160e+19, RZ ;  /* 0x5f80000003089823 */ /* 0x000fe400000000ff */
[----:B------:R-:W-:-:S07]  /*0430*/  @!P1 VIADD R9, R9, 0x40 ;  /* 0x0000004009099836 */ /* 0x000fce0000000000 */
.L_x_3:
[----:B------:R-:W-:Y:S01]  /*0440*/  LEA R3, R6, 0xc0800000, 0x17 ;  /* 0xc080000006037811 */ /* 0x000fe200078eb8ff */
[----:B------:R-:W-:Y:S01]  /*0450*/  VIADD R5, R5, 0xffffff81 ;  /* 0xffffff8105057836 */ /* 0x000fe20000000000 */
[----:B------:R-:W-:Y:S03]  /*0460*/  BSSY.RECONVERGENT B2, `(.L_x_8) ;  /* 0x0000035000027945 */ /* 0x000fe60003800200 */
[----:B------:R-:W-:Y:S01]  /*0470*/  IMAD.IADD R3, R8, 0x1, -R3 ;  /* 0x0000000108037824 */ /* 0x000fe200078e0a03 */
[C---:B------:R-:W-:Y:S01]  /*0480*/  IADD3 R6, PT, PT, R5.reuse, 0x7f, -R6 ;  /* 0x0000007f05067810 */ /* 0x040fe20007ffe806 */
[----:B------:R-:W-:Y:S02]  /*0490*/  IMAD R0, R5, -0x800000, R7 ;  /* 0xff80000005007824 */ /* 0x000fe400078e0207 */
[----:B------:R-:W0:Y:S01]  /*04a0*/  MUFU.RCP R8, R3 ;  /* 0x0000000300087308 */ /* 0x000e220000001000 */
[----:B------:R-:W-:Y:S01]  /*04b0*/  FADD.FTZ R11, -R3, -RZ ;  /* 0x800000ff030b7221 */ /* 0x000fe20000010100 */
[----:B------:R-:W-:-:S03]  /*04c0*/  IMAD.IADD R6, R6, 0x1, R9 ;  /* 0x0000000106067824 */ /* 0x000fc600078e0209 */
[----:B0-----:R-:W-:-:S04]  /*04d0*/  FFMA R13, R8, R11, 1 ;  /* 0x3f800000080d7423 */ /* 0x001fc8000000000b */
[----:B------:R-:W-:-:S04]  /*04e0*/  FFMA R10, R8, R13, R8 ;  /* 0x0000000d080a7223 */ /* 0x000fc80000000008 */
[----:B------:R-:W-:-:S04]  /*04f0*/  FFMA R7, R0, R10, RZ ;  /* 0x0000000a00077223 */ /* 0x000fc800000000ff */
[----:B------:R-:W-:-:S04]  /*0500*/  FFMA R8, R11, R7, R0 ;  /* 0x000000070b087223 */ /* 0x000fc80000000000 */
[----:B------:R-:W-:-:S04]  /*0510*/  FFMA R7, R10, R8, R7 ;  /* 0x000000080a077223 */ /* 0x000fc80000000007 */
[----:B------:R-:W-:-:S04]  /*0520*/  FFMA R8, R11, R7, R0 ;  /* 0x000000070b087223 */ /* 0x000fc80000000000 */
[----:B------:R-:W-:-:S05]  /*0530*/  FFMA R0, R10, R8, R7 ;  /* 0x000000080a007223 */ /* 0x000fca0000000007 */
[----:B------:R-:W-:-:S04]  /*0540*/  SHF.R.U32.HI R3, RZ, 0x17, R0 ;  /* 0x00000017ff037819 */ /* 0x000fc80000011600 */
[----:B------:R-:W-:-:S05]  /*0550*/  LOP3.LUT R3, R3, 0xff, RZ, 0xc0, !PT ;  /* 0x000000ff03037812 */ /* 0x000fca00078ec0ff */
[----:B------:R-:W-:-:S04]  /*0560*/  IMAD.IADD R9, R3, 0x1, R6 ;  /* 0x0000000103097824 */ /* 0x000fc800078e0206 */
[----:B------:R-:W-:-:S05]  /*0570*/  VIADD R3, R9, 0xffffffff ;  /* 0xffffffff09037836 */ /* 0x000fca0000000000 */
[----:B------:R-:W-:-:S13]  /*0580*/  ISETP.GE.U32.AND P0, PT, R3, 0xfe, PT ;  /* 0x000000fe0300780c */ /* 0x000fda0003f06070 */
[----:B------:R-:W-:Y:S05]  /*0590*/  @!P0 BRA `(.L_x_9) ;  /* 0x0000000000808947 */ /* 0x000fea0003800000 */
[----:B------:R-:W-:-:S13]  /*05a0*/  ISETP.GT.AND P0, PT, R9, 0xfe, PT ;  /* 0x000000fe0900780c */ /* 0x000fda0003f04270 */
[----:B------:R-:W-:Y:S05]  /*05b0*/  @P0 BRA `(.L_x_10) ;  /* 0x00000000006c0947 */ /* 0x000fea0003800000 */
[----:B------:R-:W-:-:S13]  /*05c0*/  ISETP.GE.AND P0, PT, R9, 0x1, PT ;  /* 0x000000010900780c */ /* 0x000fda0003f06270 */
[----:B------:R-:W-:Y:S05]  /*05d0*/  @P0 BRA `(.L_x_11) ;  /* 0x0000000000740947 */ /* 0x000fea0003800000 */
[----:B------:R-:W-:Y:S02]  /*05e0*/  ISETP.GE.AND P0, PT, R9, -0x18, PT ;  /* 0xffffffe80900780c */ /* 0x000fe40003f06270 */
[----:B------:R-:W-:-:S11]  /*05f0*/  LOP3.LUT R0, R0, 0x80000000, RZ, 0xc0, !PT ;  /* 0x8000000000007812 */ /* 0x000fd600078ec0ff */
[----:B------:R-:W-:Y:S05]  /*0600*/  @!P0 BRA `(.L_x_11) ;  /* 0x0000000000688947 */ /* 0x000fea0003800000 */
[CCC-:B------:R-:W-:Y:S01]  /*0610*/  FFMA.RZ R3, R10.reuse, R8.reuse, R7.reuse ;  /* 0x000000080a037223 */ /* 0x1c0fe2000000c007 */
[CCC-:B------:R-:W-:Y:S01]  /*0620*/  FFMA.RM R6, R10.reuse, R8.reuse, R7.reuse ;  /* 0x000000080a067223 */ /* 0x1c0fe20000004007 */
[C---:B------:R-:W-:Y:S02]  /*0630*/  ISETP.NE.AND P2, PT, R9.reuse, RZ, PT ;  /* 0x000000ff0900720c */ /* 0x040fe40003f45270 */
[----:B------:R-:W-:Y:S02]  /*0640*/  ISETP.NE.AND P1, PT, R9, RZ, PT ;  /* 0x000000ff0900720c */ /* 0x000fe40003f25270 */
[----:B------:R-:W-:Y:S01]  /*0650*/  LOP3.LUT R5, R3, 0x7fffff, RZ, 0xc0, !PT ;  /* 0x007fffff03057812 */ /* 0x000fe200078ec0ff */
[----:B------:R-:W-:Y:S01]  /*0660*/  FFMA.RP R3, R10, R8, R7 ;  /* 0x000000080a037223 */ /* 0x000fe20000008007 */
[----:B------:R-:W-:Y:S02]  /*0670*/  VIADD R8, R9, 0x20 ;  /* 0x0000002009087836 */ /* 0x000fe40000000000 */
[----:B------:R-:W-:Y:S01]  /*0680*/  LOP3.LUT R5, R5, 0x800000, RZ, 0xfc, !PT ;  /* 0x0080000005057812 */ /* 0x000fe200078efcff */
[----:B------:R-:W-:Y:S01]  /*0690*/  IMAD.MOV R7, RZ, RZ, -R9 ;  /* 0x000000ffff077224 */ /* 0x000fe200078e0a09 */
[----:B------:R-:W-:-:S02]  /*06a0*/  FSETP.NEU.FTZ.AND P0, PT, R3, R6, PT ;  /* 0x000000060300720b */ /* 0x000fc40003f1d000 */
[----:B------:R-:W-:Y:S02]  /*06b0*/  SHF.L.U32 R8, R5, R8, RZ ;  /* 0x0000000805087219 */ /* 0x000fe400000006ff */
[----:B------:R-:W-:Y:S02]  /*06c0*/  SEL R6, R7, RZ, P2 ;  /* 0x000000ff07067207 */ /* 0x000fe40001000000 */
[----:B------:R-:W-:Y:S02]  /*06d0*/  ISETP.NE.AND P1, PT, R8, RZ, P1 ;  /* 0x000000ff0800720c */ /* 0x000fe40000f25270 */
[----:B------:R-:W-:Y:S02]  /*06e0*/  SHF.R.U32.HI R6, RZ, R6, R5 ;  /* 0x00000006ff067219 */ /* 0x000fe40000011605 */
[----:B------:R-:W-:Y:S02]  /*06f0*/  PLOP3.LUT P0, PT, P0, P1, PT, 0xf8, 0x8f ;  /* 0x00000000008f781c */ /* 0x000fe40000703f70 */
[----:B------:R-:W-:-:S02]  /*0700*/  SHF.R.U32.HI R8, RZ, 0x1, R6 ;  /* 0x00000001ff087819 */ /* 0x000fc40000011606 */
[----:B------:R-:W-:-:S04]  /*0710*/  SEL R3, RZ, 0x1, !P0 ;  /* 0x00000001ff037807 */ /* 0x000fc80004000000 */
[----:B------:R-:W-:-:S04]  /*0720*/  LOP3.LUT R3, R3, 0x1, R8, 0xf8, !PT ;  /* 0x0000000103037812 */ /* 0x000fc800078ef808 */
[----:B------:R-:W-:-:S05]  /*0730*/  LOP3.LUT R3, R3, R6, RZ, 0xc0, !PT ;  /* 0x0000000603037212 */ /* 0x000fca00078ec0ff */
[----:B------:R-:W-:-:S05]  /*0740*/  IMAD.IADD R3, R8, 0x1, R3 ;  /* 0x0000000108037824 */ /* 0x000fca00078e0203 */
[----:B------:R-:W-:Y:S01]  /*0750*/  LOP3.LUT R0, R3, R0, RZ, 0xfc, !PT ;  /* 0x0000000003007212 */ /* 0x000fe200078efcff */
[----:B------:R-:W-:Y:S06]  /*0760*/  BRA `(.L_x_11) ;  /* 0x0000000000107947 */ /* 0x000fec0003800000 */
.L_x_10:
[----:B------:R-:W-:-:S04]  /*0770*/  LOP3.LUT R0, R0, 0x80000000, RZ, 0xc0, !PT ;  /* 0x8000000000007812 */ /* 0x000fc800078ec0ff */
[----:B------:R-:W-:Y:S01]  /*0780*/  LOP3.LUT R0, R0, 0x7f800000, RZ, 0xfc, !PT ;  /* 0x7f80000000007812 */ /* 0x000fe200078efcff */
[----:B------:R-:W-:Y:S06]  /*0790*/  BRA `(.L_x_11) ;  /* 0x0000000000047947 */ /* 0x000fec0003800000 */
.L_x_9:
[----:B------:R-:W-:-:S07]  /*07a0*/  IMAD R0, R6, 0x800000, R0 ;  /* 0x0080000006007824 */ /* 0x000fce00078e0200 */
.L_x_11:
[----:B------:R-:W-:Y:S05]  /*07b0*/  BSYNC.RECONVERGENT B2 ;  /* 0x0000000000027941 */ /* 0x000fea0003800200 */
.L_x_8:
[----:B------:R-:W-:Y:S05]  /*07c0*/  BRA `(.L_x_12) ;  /* 0x0000000000207947 */ /* 0x000fea0003800000 */
.L_x_7:
[----:B------:R-:W-:-:S04]  /*07d0*/  LOP3.LUT R0, R8, 0x80000000, R7, 0x48, !PT ;  /* 0x8000000008007812 */ /* 0x000fc800078e4807 */
[----:B------:R-:W-:Y:S01]  /*07e0*/  LOP3.LUT R0, R0, 0x7f800000, RZ, 0xfc, !PT ;  /* 0x7f80000000007812 */ /* 0x000fe200078efcff */
[----:B------:R-:W-:Y:S06]  /*07f0*/  BRA `(.L_x_12) ;  /* 0x0000000000147947 */ /* 0x000fec0003800000 */
.L_x_6:
[----:B------:R-:W-:Y:S01]  /*0800*/  LOP3.LUT R0, R8, 0x80000000, R7, 0x48, !PT ;  /* 0x8000000008007812 */ /* 0x000fe200078e4807 */
[----:B------:R-:W-:Y:S06]  /*0810*/  BRA `(.L_x_12) ;  /* 0x00000000000c7947 */ /* 0x000fec0003800000 */
.L_x_5:
[----:B------:R-:W0:Y:S01]  /*0820*/  MUFU.RSQ R0, -QNAN ;  /* 0xffc0000000007908 */ /* 0x000e220000001400 */
[----:B------:R-:W-:Y:S05]  /*0830*/  BRA `(.L_x_12) ;  /* 0x0000000000047947 */ /* 0x000fea0003800000 */
.L_x_4:
[----:B------:R-:W-:-:S07]  /*0840*/  FADD.FTZ R0, R0, R3 ;  /* 0x0000000300007221 */ /* 0x000fce0000010000 */
.L_x_12:
[----:B------:R-:W-:Y:S05]  /*0850*/  BSYNC.RECONVERGENT B1 ;  /* 0x0000000000017941 */ /* 0x000fea0003800200 */
.L_x_2:
[----:B------:R-:W-:-:S04]  /*0860*/  IMAD.MOV.U32 R5, RZ, RZ, 0x0 ;  /* 0x00000000ff057424 */ /* 0x000fc800078e00ff */
[----:B0-----:R-:W-:Y:S05]  /*0870*/  RET.REL.NODEC R4 `(_Z11xyInvKernelPKfS0_iPf) ;  /* 0xfffffff404e07950 */ /* 0x001fea0003c3ffff */
.L_x_13:
[----:B------:R-:W-:-:S00]  /*0880*/  BRA `(.L_x_13) ;  /* 0xfffffffc00fc7947 */ /* 0x000fc0000383ffff */
[----:B------:R-:W-:-:S00]  /*0890*/  NOP ;  /* 0x0000000000007918 */ /* 0x000fc00000000000 */
        /* <DEDUP_REMOVED lines=14> */
.L_x_14:


//--------------------- .nv.shared.reserved.0     --------------------------
	.section	.nv.shared.reserved.0,"aw",@nobits
	.weak		__nv_reservedSMEM_offset_0_alias
	.size		__nv_reservedSMEM_offset_0_alias, 0, 64
	.other		__nv_reservedSMEM_offset_0_alias,@"STO_CUDA_RESERVED_SHARED STV_DEFAULT"
__nv_reservedSMEM_offset_0_alias:
	.zero		0
	.zero		64


//--------------------- .nv.constant0._Z11xyInvKernelPKfS0_iPf --------------------------
	.section	.nv.constant0._Z11xyInvKernelPKfS0_iPf,"a",@progbits
	.sectionflags	@""
	.align	4
.nv.constant0._Z11xyInvKernelPKfS0_iPf:
	.zero		928


//--------------------- SYMBOLS --------------------------

	.type		.nv.reservedSmem.offset0,@object
	.size		.nv.reservedSmem.offset0,0x4
